//
// Generated by NVIDIA NVVM Compiler
//
// Compiler Build ID: CL-36424714
// Cuda compilation tools, release 13.0, V13.0.88
// Based on NVVM 20.0.0
//

.version 9.0
.target sm_100
.address_size 64

	// .globl	_Z10YourkernelP6uchar3fiii

.visible .entry _Z10YourkernelP6uchar3fiii(
	.param .u64 .ptr .align 1 _Z10YourkernelP6uchar3fiii_param_0,
	.param .f32 _Z10YourkernelP6uchar3fiii_param_1,
	.param .u32 _Z10YourkernelP6uchar3fiii_param_2,
	.param .u32 _Z10YourkernelP6uchar3fiii_param_3,
	.param .u32 _Z10YourkernelP6uchar3fiii_param_4
)
{
	.reg .b16 	%rs<2>;
	.reg .b32 	%r<20>;
	.reg .b32 	%f<9>;
	.reg .b64 	%rd<5>;

	ld.param.u64 	%rd1, [_Z10YourkernelP6uchar3fiii_param_0];
	ld.param.u32 	%r1, [_Z10YourkernelP6uchar3fiii_param_2];
	ld.param.u32 	%r2, [_Z10YourkernelP6uchar3fiii_param_4];
	cvta.to.global.u64 	%rd2, %rd1;
	mov.u32 	%r3, %ctaid.x;
	mov.u32 	%r4, %ntid.x;
	mov.u32 	%r5, %tid.x;
	mad.lo.s32 	%r6, %r3, %r4, %r5;
	mov.u32 	%r7, %ctaid.y;
	mov.u32 	%r8, %ntid.y;
	mov.u32 	%r9, %tid.y;
	mad.lo.s32 	%r10, %r7, %r8, %r9;
	mad.lo.s32 	%r11, %r1, %r6, %r10;
	div.u32 	%r12, %r3, %r2;
	mov.u32 	%r13, %nctaid.x;
	div.u32 	%r14, %r13, %r2;
	div.u32 	%r15, %r7, %r2;
	mov.u32 	%r16, %nctaid.y;
	div.u32 	%r17, %r16, %r2;
	cvt.rn.f32.u32 	%f1, %r12;
	cvt.rn.f32.u32 	%f2, %r14;
	div.rn.f32 	%f3, %f1, %f2;
	mul.f32 	%f4, %f3, 0f437F0000;
	cvt.rzi.u32.f32 	%r18, %f4;
	cvt.rn.f32.u32 	%f5, %r15;
	cvt.rn.f32.u32 	%f6, %r17;
	div.rn.f32 	%f7, %f5, %f6;
	mul.f32 	%f8, %f7, 0f437F0000;
	cvt.rzi.u32.f32 	%r19, %f8;
	mul.wide.s32 	%rd3, %r11, 3;
	add.s64 	%rd4, %rd2, %rd3;
	st.global.u8 	[%rd4], %r18;
	st.global.u8 	[%rd4+1], %r19;
	mov.b16 	%rs1, 0;
	st.global.u8 	[%rd4+2], %rs1;
	ret;

}


// ===== COMPILED SASS (sm_100) =====

	.target	sm_100

	.elftype	@"ET_EXEC"


//--------------------- .note.nv.tkinfo           --------------------------
	.section	.note.nv.tkinfo,"",@"SHT_NOTE"
	.sectionflags	@"SHF_NOTE_NV_TKINFO"
	.tkinfo
        /*0018*/ 	.word	0x00000002
        /*0030*/ 	.string	""
        /*0030*/ 	.string	"ptxas"
        /*0030*/ 	.string	"Cuda compilation tools, release 13.0, V13.0.88"
        /*0030*/ 	.string	"Build cuda_13.0.r13.0/compiler.36424714_0"
        /*0030*/ 	.string	"-arch sm_100 -m 64 "



//--------------------- .note.nv.cuinfo           --------------------------
	.section	.note.nv.cuinfo,"",@"SHT_NOTE"
	.sectionflags	@"SHF_NOTE_NV_CUINFO"
        /*0018*/ 	.short	0x0002
        /*001a*/ 	.short	0x0064
        /*001c*/ 	.short	0x0082
	.zero		2


//--------------------- .nv.info                  --------------------------
	.section	.nv.info,"",@"SHT_CUDA_INFO"
	.align	4


	//----- nvinfo : EIATTR_REGCOUNT
	.align		4
        /*0000*/ 	.byte	0x04, 0x2f
        /*0002*/ 	.short	(.L_1 - .L_0)
	.align		4
.L_0:
        /*0004*/ 	.word	index@(_Z10YourkernelP6uchar3fiii)
        /*0008*/ 	.word	0x00000012


	//----- nvinfo : EIATTR_FRAME_SIZE
	.align		4
.L_1:
        /*000c*/ 	.byte	0x04, 0x11
        /*000e*/ 	.short	(.L_3 - .L_2)
	.align		4
.L_2:
        /*0010*/ 	.word	index@($__internal_0_$__cuda_sm3x_div_rn_noftz_f32_slowpath)
        /*0014*/ 	.word	0x00000000


	//----- nvinfo : EIATTR_FRAME_SIZE
	.align		4
.L_3:
        /*0018*/ 	.byte	0x04, 0x11
        /*001a*/ 	.short	(.L_5 - .L_4)
	.align		4
.L_4:
        /*001c*/ 	.word	index@(_Z10YourkernelP6uchar3fiii)
        /*0020*/ 	.word	0x00000000


	//----- nvinfo : EIATTR_MIN_STACK_SIZE
	.align		4
.L_5:
        /*0024*/ 	.byte	0x04, 0x12
        /*0026*/ 	.short	(.L_7 - .L_6)
	.align		4
.L_6:
        /*0028*/ 	.word	index@(_Z10YourkernelP6uchar3fiii)
        /*002c*/ 	.word	0x00000000
.L_7:


//--------------------- .nv.compat                --------------------------
	.section	.nv.compat,"",@"SHT_CUDA_COMPAT_INFO"
	.align	4
        /*0000*/ 	.byte	0x02, 0x09, 0x00, 0x00, 0x02, 0x02, 0x01, 0x00, 0x02, 0x05, 0x05, 0x00, 0x03, 0x07, 0x01, 0x01
        /*0010*/ 	.byte	0x02, 0x03, 0x00, 0x00, 0x02, 0x06, 0x01, 0x00, 0x04, 0x0b, 0x08, 0x00, 0x01, 0x00, 0x00, 0x00
        /*0020*/ 	.byte	0x00, 0x00, 0x00, 0x00


//--------------------- .nv.info._Z10YourkernelP6uchar3fiii --------------------------
	.section	.nv.info._Z10YourkernelP6uchar3fiii,"",@"SHT_CUDA_INFO"
	.sectionflags	@""
	.align	4


	//----- nvinfo : EIATTR_CUDA_API_VERSION
	.align		4
        /*0000*/ 	.byte	0x04, 0x37
        /*0002*/ 	.short	(.L_9 - .L_8)
.L_8:
        /*0004*/ 	.word	0x00000082


	//----- nvinfo : EIATTR_KPARAM_INFO
	.align		4
.L_9:
        /*0008*/ 	.byte	0x04, 0x17
        /*000a*/ 	.short	(.L_11 - .L_10)
.L_10:
        /*000c*/ 	.word	0x00000000
        /*0010*/ 	.short	0x0004
        /*0012*/ 	.short	0x0014
        /*0014*/ 	.byte	0x00, 0xf0, 0x11, 0x00


	//----- nvinfo : EIATTR_KPARAM_INFO
	.align		4
.L_11:
        /*0018*/ 	.byte	0x04, 0x17
        /*001a*/ 	.short	(.L_13 - .L_12)
.L_12:
        /*001c*/ 	.word	0x00000000
        /*0020*/ 	.short	0x0003
        /*0022*/ 	.short	0x0010
        /*0024*/ 	.byte	0x00, 0xf0, 0x11, 0x00


	//----- nvinfo : EIATTR_KPARAM_INFO
	.align		4
.L_13:
        /*0028*/ 	.byte	0x04, 0x17
        /*002a*/ 	.short	(.L_15 - .L_14)
.L_14:
        /*002c*/ 	.word	0x00000000
        /*0030*/ 	.short	0x0002
        /*0032*/ 	.short	0x000c
        /*0034*/ 	.byte	0x00, 0xf0, 0x11, 0x00


	//----- nvinfo : EIATTR_KPARAM_INFO
	.align		4
.L_15:
        /*0038*/ 	.byte	0x04, 0x17
        /*003a*/ 	.short	(.L_17 - .L_16)
.L_16:
        /*003c*/ 	.word	0x00000000
        /*0040*/ 	.short	0x0001
        /*0042*/ 	.short	0x0008
        /*0044*/ 	.byte	0x00, 0xf0, 0x11, 0x00


	//----- nvinfo : EIATTR_KPARAM_INFO
	.align		4
.L_17:
        /*0048*/ 	.byte	0x04, 0x17
        /*004a*/ 	.short	(.L_19 - .L_18)
.L_18:
        /*004c*/ 	.word	0x00000000
        /*0050*/ 	.short	0x0000
        /*0052*/ 	.short	0x0000
        /*0054*/ 	.byte	0x00, 0xf5, 0x21, 0x00


	//----- nvinfo : EIATTR_SPARSE_MMA_MASK
	.align		4
.L_19:
        /*0058*/ 	.byte	0x03, 0x50
        /*005a*/ 	.short	0x0000


	//----- nvinfo : EIATTR_MAXREG_COUNT
	.align		4
        /*005c*/ 	.byte	0x03, 0x1b
        /*005e*/ 	.short	0x00ff


	//----- nvinfo : EIATTR_MERCURY_ISA_VERSION
	.align		4
        /*0060*/ 	.byte	0x03, 0x5f
        /*0062*/ 	.short	0x0101


	//----- nvinfo : EIATTR_VRC_CTA_INIT_COUNT
	.align		4
        /*0064*/ 	.byte	0x02, 0x4a
	.zero		1
	.zero		1


	//----- nvinfo : EIATTR_EXIT_INSTR_OFFSETS
	.align		4
        /*0068*/ 	.byte	0x04, 0x1c
        /*006a*/ 	.short	(.L_21 - .L_20)


	//   ....[0]....
.L_20:
        /*006c*/ 	.word	0x00000610


	//----- nvinfo : EIATTR_CRS_STACK_SIZE
	.align		4
.L_21:
        /*0070*/ 	.byte	0x04, 0x1e
        /*0072*/ 	.short	(.L_23 - .L_22)
.L_22:
        /*0074*/ 	.word	0x00000000


	//----- nvinfo : EIATTR_CBANK_PARAM_SIZE
	.align		4
.L_23:
        /*0078*/ 	.byte	0x03, 0x19
        /*007a*/ 	.short	0x0018


	//----- nvinfo : EIATTR_PARAM_CBANK
	.align		4
        /*007c*/ 	.byte	0x04, 0x0a
        /*007e*/ 	.short	(.L_25 - .L_24)
	.align		4
.L_24:
        /*0080*/ 	.word	index@(.nv.constant0._Z10YourkernelP6uchar3fiii)
        /*0084*/ 	.short	0x0380
        /*0086*/ 	.short	0x0018


	//----- nvinfo : EIATTR_SW_WAR
	.align		4
.L_25:
        /*0088*/ 	.byte	0x04, 0x36
        /*008a*/ 	.short	(.L_27 - .L_26)
.L_26:
        /*008c*/ 	.word	0x00000008
.L_27:


//--------------------- .nv.callgraph             --------------------------
	.section	.nv.callgraph,"",@"SHT_CUDA_CALLGRAPH"
	.align	4
	.sectionentsize	8
	.align		4
        /*0000*/ 	.word	0x00000000
	.align		4
        /*0004*/ 	.word	0xffffffff
	.align		4
        /*0008*/ 	.word	0x00000000
	.align		4
        /*000c*/ 	.word	0xfffffffe
	.align		4
        /*0010*/ 	.word	0x00000000
	.align		4
        /*0014*/ 	.word	0xfffffffd
	.align		4
        /*0018*/ 	.word	0x00000000
	.align		4
        /*001c*/ 	.word	0xfffffffc


//--------------------- .text._Z10YourkernelP6uchar3fiii --------------------------
	.section	.text._Z10YourkernelP6uchar3fiii,"ax",@progbits
	.align	128
        .global         _Z10YourkernelP6uchar3fiii
        .type           _Z10YourkernelP6uchar3fiii,@function
        .size           _Z10YourkernelP6uchar3fiii,(.L_x_11 - _Z10YourkernelP6uchar3fiii)
        .other          _Z10YourkernelP6uchar3fiii,@"STO_CUDA_ENTRY STV_DEFAULT"
_Z10YourkernelP6uchar3fiii:
.text._Z10YourkernelP6uchar3fiii:
[----:B------:R-:W-:Y:S08]  /*0000*/  LDC R1, c[0x0][0x37c] ;  /* 0x0000df00ff017b82 */ /* 0x000ff00000000800 */
[----:B------:R-:W0:Y:S01]  /*0010*/  LDC R0, c[0x0][0x394] ;  /* 0x0000e500ff007b82 */ /* 0x000e220000000800 */
[----:B------:R-:W1:Y:S01]  /*0020*/  S2R R12, SR_TID.X ;  /* 0x00000000000c7919 */ /* 0x000e620000002100 */
[----:B------:R-:W2:Y:S01]  /*0030*/  LDCU UR6, c[0x0][0x38c] ;  /* 0x00007180ff0677ac */ /* 0x000ea20008000800 */
[----:B------:R-:W3:Y:S05]  /*0040*/  S2R R15, SR_TID.Y ;  /* 0x00000000000f7919 */ /* 0x000eea0000002200 */
[----:B------:R-:W1:Y:S08]  /*0050*/  LDC R3, c[0x0][0x360] ;  /* 0x0000d800ff037b82 */ /* 0x000e700000000800 */
[----:B------:R-:W3:Y:S01]  /*0060*/  LDC R2, c[0x0][0x364] ;  /* 0x0000d900ff027b82 */ /* 0x000ee20000000800 */
[----:B0-----:R-:W0:Y:S07]  /*0070*/  I2F.U32.RP R6, R0 ;  /* 0x0000000000067306 */ /* 0x001e2e0000209000 */
[----:B------:R-:W4:Y:S01]  /*0080*/  LDC R7, c[0x0][0x370] ;  /* 0x0000dc00ff077b82 */ /* 0x000f220000000800 */
[----:B------:R-:W-:-:S07]  /*0090*/  ISETP.NE.U32.AND P0, PT, R0, RZ, PT ;  /* 0x000000ff0000720c */ /* 0x000fce0003f05070 */
[----:B------:R-:W1:Y:S01]  /*00a0*/  S2UR UR4, SR_CTAID.X ;  /* 0x00000000000479c3 */ /* 0x000e620000002500 */
[----:B0-----:R-:W0:Y:S07]  /*00b0*/  MUFU.RCP R6, R6 ;  /* 0x0000000600067308 */ /* 0x001e2e0000001000 */
[----:B------:R-:W3:Y:S08]  /*00c0*/  S2UR UR5, SR_CTAID.Y ;  /* 0x00000000000579c3 */ /* 0x000ef00000002600 */
[----:B------:R-:W5:Y:S01]  /*00d0*/  LDC R11, c[0x0][0x374] ;  /* 0x0000dd00ff0b7b82 */ /* 0x000f620000000800 */
[----:B0-----:R-:W-:-:S02]  /*00e0*/  VIADD R4, R6, 0xffffffe ;  /* 0x0ffffffe06047836 */ /* 0x001fc40000000000 */
[----:B-1----:R-:W-:Y:S02]  /*00f0*/  IMAD R3, R3, UR4, R12 ;  /* 0x0000000403037c24 */ /* 0x002fe4000f8e020c */
[----:B------:R0:W1:Y:S01]  /*0100*/  F2I.FTZ.U32.TRUNC.NTZ R5, R4 ;  /* 0x0000000400057305 */ /* 0x000062000021f000 */
[----:B---3--:R-:W-:Y:S02]  /*0110*/  IMAD R2, R2, UR5, R15 ;  /* 0x0000000502027c24 */ /* 0x008fe4000f8e020f */
[----:B0-----:R-:W-:Y:S02]  /*0120*/  IMAD.MOV.U32 R4, RZ, RZ, RZ ;  /* 0x000000ffff047224 */ /* 0x001fe400078e00ff */
[----:B--2---:R-:W-:Y:S02]  /*0130*/  IMAD R2, R3, UR6, R2 ;  /* 0x0000000603027c24 */ /* 0x004fe4000f8e0202 */
[----:B-1----:R-:W-:-:S04]  /*0140*/  IMAD.MOV R9, RZ, RZ, -R5 ;  /* 0x000000ffff097224 */ /* 0x002fc800078e0a05 */
[----:B------:R-:W-:-:S04]  /*0150*/  IMAD R9, R9, R0, RZ ;  /* 0x0000000009097224 */ /* 0x000fc800078e02ff */
[----:B------:R-:W-:-:S06]  /*0160*/  IMAD.HI.U32 R5, R5, R9, R4 ;  /* 0x0000000905057227 */ /* 0x000fcc00078e0004 */
[----:B----4-:R-:W-:-:S04]  /*0170*/  IMAD.HI.U32 R6, R5, R7, RZ ;  /* 0x0000000705067227 */ /* 0x010fc800078e00ff */
[----:B------:R-:W-:Y:S02]  /*0180*/  IMAD.MOV R4, RZ, RZ, -R6 ;  /* 0x000000ffff047224 */ /* 0x000fe400078e0a06 */
[----:B------:R-:W-:-:S04]  /*0190*/  IMAD.HI.U32 R8, R5, UR5, RZ ;  /* 0x0000000505087c27 */ /* 0x000fc8000f8e00ff */
[----:B------:R-:W-:Y:S02]  /*01a0*/  IMAD R7, R0, R4, R7 ;  /* 0x0000000400077224 */ /* 0x000fe400078e0207 */
[----:B------:R-:W-:-:S03]  /*01b0*/  IMAD.HI.U32 R4, R5, UR4, RZ ;  /* 0x0000000405047c27 */ /* 0x000fc6000f8e00ff */
[----:B------:R-:W-:Y:S01]  /*01c0*/  ISETP.GE.U32.AND P1, PT, R7, R0, PT ;  /* 0x000000000700720c */ /* 0x000fe20003f26070 */
[----:B-----5:R-:W-:Y:S01]  /*01d0*/  IMAD.HI.U32 R10, R5, R11, RZ ;  /* 0x0000000b050a7227 */ /* 0x020fe200078e00ff */
[----:B------:R-:W-:-:S03]  /*01e0*/  IADD3 R9, PT, PT, -R4, RZ, RZ ;  /* 0x000000ff04097210 */ /* 0x000fc60007ffe1ff */
[----:B------:R-:W-:Y:S02]  /*01f0*/  IMAD.MOV R5, RZ, RZ, -R8 ;  /* 0x000000ffff057224 */ /* 0x000fe400078e0a08 */
[----:B------:R-:W-:Y:S02]  /*0200*/  IMAD.MOV R13, RZ, RZ, -R10 ;  /* 0x000000ffff0d7224 */ /* 0x000fe400078e0a0a */
[C---:B------:R-:W-:Y:S02]  /*0210*/  IMAD R5, R0.reuse, R5, UR5 ;  /* 0x0000000500057e24 */ /* 0x040fe4000f8e0205 */
[----:B------:R-:W-:Y:S02]  /*0220*/  IMAD R11, R0, R13, R11 ;  /* 0x0000000d000b7224 */ /* 0x000fe400078e020b */
[----:B------:R-:W-:Y:S02]  /*0230*/  @P1 IMAD.IADD R7, R7, 0x1, -R0 ;  /* 0x0000000107071824 */ /* 0x000fe400078e0a00 */
[----:B------:R-:W-:Y:S01]  /*0240*/  @P1 VIADD R6, R6, 0x1 ;  /* 0x0000000106061836 */ /* 0x000fe20000000000 */
[----:B------:R-:W-:-:S02]  /*0250*/  ISETP.GE.U32.AND P1, PT, R5, R0, PT ;  /* 0x000000000500720c */ /* 0x000fc40003f26070 */
[-C--:B------:R-:W-:Y:S01]  /*0260*/  ISETP.GE.U32.AND P2, PT, R7, R0.reuse, PT ;  /* 0x000000000700720c */ /* 0x080fe20003f46070 */
[----:B------:R-:W-:Y:S01]  /*0270*/  IMAD R7, R0, R9, UR4 ;  /* 0x0000000400077e24 */ /* 0x000fe2000f8e0209 */
[----:B------:R-:W-:-:S04]  /*0280*/  LOP3.LUT R9, RZ, R0, RZ, 0x33, !PT ;  /* 0x00000000ff097212 */ /* 0x000fc800078e33ff */
[----:B------:R-:W-:-:S05]  /*0290*/  ISETP.GE.U32.AND P3, PT, R7, R0, PT ;  /* 0x000000000700720c */ /* 0x000fca0003f66070 */
[----:B------:R-:W-:Y:S01]  /*02a0*/  @P1 IMAD.IADD R5, R5, 0x1, -R0 ;  /* 0x0000000105051824 */ /* 0x000fe200078e0a00 */
[----:B------:R-:W-:Y:S01]  /*02b0*/  @P1 IADD3 R8, PT, PT, R8, 0x1, RZ ;  /* 0x0000000108081810 */ /* 0x000fe20007ffe0ff */
[----:B------:R-:W-:Y:S01]  /*02c0*/  @P2 VIADD R6, R6, 0x1 ;  /* 0x0000000106062836 */ /* 0x000fe20000000000 */
[----:B------:R-:W-:-:S04]  /*02d0*/  ISETP.GE.U32.AND P2, PT, R11, R0, PT ;  /* 0x000000000b00720c */ /* 0x000fc80003f46070 */
[----:B------:R-:W-:Y:S01]  /*02e0*/  SEL R6, R9, R6, !P0 ;  /* 0x0000000609067207 */ /* 0x000fe20004000000 */
[----:B------:R-:W-:Y:S01]  /*02f0*/  @P3 VIADD R4, R4, 0x1 ;  /* 0x0000000104043836 */ /* 0x000fe20000000000 */
[----:B------:R-:W-:Y:S02]  /*0300*/  @P3 IADD3 R7, PT, PT, R7, -R0, RZ ;  /* 0x8000000007073210 */ /* 0x000fe40007ffe0ff */
[----:B------:R-:W-:Y:S02]  /*0310*/  I2FP.F32.U32 R13, R6 ;  /* 0x00000006000d7245 */ /* 0x000fe40000201000 */
[----:B------:R-:W-:Y:S02]  /*0320*/  ISETP.GE.U32.AND P4, PT, R7, R0, PT ;  /* 0x000000000700720c */ /* 0x000fe40003f86070 */
[----:B------:R-:W0:Y:S01]  /*0330*/  MUFU.RCP R6, R13 ;  /* 0x0000000d00067308 */ /* 0x000e220000001000 */
[----:B------:R-:W-:Y:S02]  /*0340*/  @P2 IMAD.IADD R11, R11, 0x1, -R0 ;  /* 0x000000010b0b2824 */ /* 0x000fe400078e0a00 */
[----:B------:R-:W-:-:S03]  /*0350*/  @P2 VIADD R10, R10, 0x1 ;  /* 0x000000010a0a2836 */ /* 0x000fc60000000000 */
[----:B------:R-:W-:-:S05]  /*0360*/  ISETP.GE.U32.AND P3, PT, R11, R0, PT ;  /* 0x000000000b00720c */ /* 0x000fca0003f66070 */
[----:B------:R-:W-:Y:S01]  /*0370*/  @P4 VIADD R4, R4, 0x1 ;  /* 0x0000000104044836 */ /* 0x000fe20000000000 */
[----:B------:R-:W-:-:S04]  /*0380*/  ISETP.GE.U32.AND P4, PT, R5, R0, PT ;  /* 0x000000000500720c */ /* 0x000fc80003f86070 */
[----:B------:R-:W-:Y:S01]  /*0390*/  SEL R0, R9, R4, !P0 ;  /* 0x0000000409007207 */ /* 0x000fe20004000000 */
[----:B0-----:R-:W-:Y:S02]  /*03a0*/  FFMA R5, -R13, R6, 1 ;  /* 0x3f8000000d057423 */ /* 0x001fe40000000106 */
[----:B------:R-:W-:Y:S01]  /*03b0*/  @P3 VIADD R10, R10, 0x1 ;  /* 0x000000010a0a3836 */ /* 0x000fe20000000000 */
[----:B------:R-:W-:Y:S01]  /*03c0*/  I2FP.F32.U32 R0, R0 ;  /* 0x0000000000007245 */ /* 0x000fe20000201000 */
[----:B------:R-:W-:-:S03]  /*03d0*/  FFMA R7, R6, R5, R6 ;  /* 0x0000000506077223 */ /* 0x000fc60000000006 */
[----:B------:R-:W0:Y:S01]  /*03e0*/  FCHK P1, R0, R13 ;  /* 0x0000000d00007302 */ /* 0x000e220000020000 */
[----:B------:R-:W-:Y:S01]  /*03f0*/  FFMA R6, R0, R7, RZ ;  /* 0x0000000700067223 */ /* 0x000fe200000000ff */
[----:B------:R-:W-:Y:S01]  /*0400*/  @P4 VIADD R8, R8, 0x1 ;  /* 0x0000000108084836 */ /* 0x000fe20000000000 */
[----:B------:R-:W-:Y:S02]  /*0410*/  SEL R4, R9, R10, !P0 ;  /* 0x0000000a09047207 */ /* 0x000fe40004000000 */
[----:B------:R-:W-:Y:S02]  /*0420*/  FFMA R11, -R13, R6, R0 ;  /* 0x000000060d0b7223 */ /* 0x000fe40000000100 */
[----:B------:R-:W-:Y:S02]  /*0430*/  SEL R5, R9, R8, !P0 ;  /* 0x0000000809057207 */ /* 0x000fe40004000000 */
[----:B------:R-:W-:Y:S01]  /*0440*/  FFMA R6, R7, R11, R6 ;  /* 0x0000000b07067223 */ /* 0x000fe20000000006 */
[----:B0-----:R-:W-:Y:S06]  /*0450*/  @!P1 BRA `(.L_x_0) ;  /* 0x0000000000109947 */ /* 0x001fec0003800000 */
[----:B------:R-:W-:Y:S01]  /*0460*/  IMAD.MOV.U32 R3, RZ, RZ, R13 ;  /* 0x000000ffff037224 */ /* 0x000fe200078e000d */
[----:B------:R-:W-:-:S07]  /*0470*/  MOV R6, 0x490 ;  /* 0x0000049000067802 */ /* 0x000fce0000000f00 */
[----:B------:R-:W-:Y:S05]  /*0480*/  CALL.REL.NOINC `($__internal_0_$__cuda_sm3x_div_rn_noftz_f32_slowpath) ;  /* 0x0000000000647944 */ /* 0x000fea0003c00000 */
[----:B------:R-:W-:-:S07]  /*0490*/  MOV R6, R0 ;  /* 0x0000000000067202 */ /* 0x000fce0000000f00 */
.L_x_0:
[----:B------:R-:W-:Y:S01]  /*04a0*/  I2FP.F32.U32 R3, R4 ;  /* 0x0000000400037245 */ /* 0x000fe20000201000 */
[----:B------:R-:W-:Y:S01]  /*04b0*/  FMUL R4, R6, 255 ;  /* 0x437f000006047820 */ /* 0x000fe20000400000 */
[----:B------:R-:W-:Y:S01]  /*04c0*/  I2FP.F32.U32 R0, R5 ;  /* 0x0000000500007245 */ /* 0x000fe20000201000 */
[----:B------:R-:W0:Y:S01]  /*04d0*/  LDCU.64 UR4, c[0x0][0x358] ;  /* 0x00006b00ff0477ac */ /* 0x000e220008000a00 */
[----:B------:R-:W1:Y:S08]  /*04e0*/  MUFU.RCP R8, R3 ;  /* 0x0000000300087308 */ /* 0x000e700000001000 */
[----:B------:R-:W2:Y:S08]  /*04f0*/  FCHK P0, R0, R3 ;  /* 0x0000000300007302 */ /* 0x000eb00000000000 */
[----:B------:R-:W3:Y:S01]  /*0500*/  F2I.U32.TRUNC.NTZ R4, R4 ;  /* 0x0000000400047305 */ /* 0x000ee2000020f000 */
[----:B-1----:R-:W-:-:S04]  /*0510*/  FFMA R7, -R3, R8, 1 ;  /* 0x3f80000003077423 */ /* 0x002fc80000000108 */
[----:B------:R-:W-:-:S04]  /*0520*/  FFMA R7, R8, R7, R8 ;  /* 0x0000000708077223 */ /* 0x000fc80000000008 */
[----:B------:R-:W-:-:S04]  /*0530*/  FFMA R6, R0, R7, RZ ;  /* 0x0000000700067223 */ /* 0x000fc800000000ff */
[----:B------:R-:W-:-:S04]  /*0540*/  FFMA R5, -R3, R6, R0 ;  /* 0x0000000603057223 */ /* 0x000fc80000000100 */
[----:B------:R-:W-:Y:S01]  /*0550*/  FFMA R5, R7, R5, R6 ;  /* 0x0000000507057223 */ /* 0x000fe20000000006 */
[----:B0-23--:R-:W-:Y:S06]  /*0560*/  @!P0 BRA `(.L_x_1) ;  /* 0x00000000000c8947 */ /* 0x00dfec0003800000 */
[----:B------:R-:W-:-:S07]  /*0570*/  MOV R6, 0x590 ;  /* 0x0000059000067802 */ /* 0x000fce0000000f00 */
[----:B------:R-:W-:Y:S05]  /*0580*/  CALL.REL.NOINC `($__internal_0_$__cuda_sm3x_div_rn_noftz_f32_slowpath) ;  /* 0x0000000000247944 */ /* 0x000fea0003c00000 */
[----:B------:R-:W-:-:S07]  /*0590*/  IMAD.MOV.U32 R5, RZ, RZ, R0 ;  /* 0x000000ffff057224 */ /* 0x000fce00078e0000 */
.L_x_1:
[----:B------:R-:W0:Y:S01]  /*05a0*/  LDC.64 R6, c[0x0][0x380] ;  /* 0x0000e000ff067b82 */ /* 0x000e220000000a00 */
[----:B------:R-:W-:-:S06]  /*05b0*/  FMUL R5, R5, 255 ;  /* 0x437f000005057820 */ /* 0x000fcc0000400000 */
[----:B------:R-:W1:Y:S01]  /*05c0*/  F2I.U32.TRUNC.NTZ R5, R5 ;  /* 0x0000000500057305 */ /* 0x000e62000020f000 */
[----:B0-----:R-:W-:-:S05]  /*05d0*/  IMAD.WIDE R2, R2, 0x3, R6 ;  /* 0x0000000302027825 */ /* 0x001fca00078e0206 */
[----:B------:R-:W-:Y:S04]  /*05e0*/  STG.E.U8 desc[UR4][R2.64], R4 ;  /* 0x0000000402007986 */ /* 0x000fe8000c101104 */
[----:B-1----:R-:W-:Y:S04]  /*05f0*/  STG.E.U8 desc[UR4][R2.64+0x1], R5 ;  /* 0x0000010502007986 */ /* 0x002fe8000c101104 */
[----:B------:R-:W-:Y:S01]  /*0600*/  STG.E.U8 desc[UR4][R2.64+0x2], RZ ;  /* 0x000002ff02007986 */ /* 0x000fe2000c101104 */
[----:B------:R-:W-:Y:S05]  /*0610*/  EXIT ;  /* 0x000000000000794d */ /* 0x000fea0003800000 */
        .weak           $__internal_0_$__cuda_sm3x_div_rn_noftz_f32_slowpath
        .type           $__internal_0_$__cuda_sm3x_div_rn_noftz_f32_slowpath,@function
        .size           $__internal_0_$__cuda_sm3x_div_rn_noftz_f32_slowpath,(.L_x_11 - $__internal_0_$__cuda_sm3x_div_rn_noftz_f32_slowpath)
$__internal_0_$__cuda_sm3x_div_rn_noftz_f32_slowpath:
[----:B------:R-:W-:Y:S02]  /*0620*/  SHF.R.U32.HI R8, RZ, 0x17, R3 ;  /* 0x00000017ff087819 */ /* 0x000fe40000011603 */
[----:B------:R-:W-:Y:S02]  /*0630*/  SHF.R.U32.HI R7, RZ, 0x17, R0 ;  /* 0x00000017ff077819 */ /* 0x000fe40000011600 */
[----:B------:R-:W-:Y:S02]  /*0640*/  LOP3.LUT R12, R8, 0xff, RZ, 0xc0, !PT ;  /* 0x000000ff080c7812 */ /* 0x000fe400078ec0ff */
[----:B------:R-:W-:-:S03]  /*0650*/  LOP3.LUT R10, R7, 0xff, RZ, 0xc0, !PT ;  /* 0x000000ff070a7812 */ /* 0x000fc600078ec0ff */
[----:B------:R-:W-:Y:S02]  /*0660*/  VIADD R9, R12, 0xffffffff ;  /* 0xffffffff0c097836 */ /* 0x000fe40000000000 */
[----:B------:R-:W-:-:S03]  /*0670*/  VIADD R8, R10, 0xffffffff ;  /* 0xffffffff0a087836 */ /* 0x000fc60000000000 */
[----:B------:R-:W-:-:S04]  /*0680*/  ISETP.GT.U32.AND P0, PT, R9, 0xfd, PT ;  /* 0x000000fd0900780c */ /* 0x000fc80003f04070 */
[----:B------:R-:W-:-:S13]  /*0690*/  ISETP.GT.U32.OR P0, PT, R8, 0xfd, P0 ;  /* 0x000000fd0800780c */ /* 0x000fda0000704470 */
[----:B------:R-:W-:Y:S01]  /*06a0*/  @!P0 IMAD.MOV.U32 R7, RZ, RZ, RZ ;  /* 0x000000ffff078224 */ /* 0x000fe200078e00ff */
[----:B------:R-:W-:Y:S06]  /*06b0*/  @!P0 BRA `(.L_x_2) ;  /* 0x00000000005c8947 */ /* 0x000fec0003800000 */
[----:B------:R-:W-:Y:S02]  /*06c0*/  FSETP.GTU.FTZ.AND P0, PT, |R0|, +INF , PT ;  /* 0x7f8000000000780b */ /* 0x000fe40003f1c200 */
[----:B------:R-:W-:-:S04]  /*06d0*/  FSETP.GTU.FTZ.AND P1, PT, |R3|, +INF , PT ;  /* 0x7f8000000300780b */ /* 0x000fc80003f3c200 */
[----:B------:R-:W-:-:S13]  /*06e0*/  PLOP3.LUT P0, PT, P0, P1, PT, 0xf8, 0x8f ;  /* 0x00000000008f781c */ /* 0x000fda0000703f70 */
[----:B------:R-:W-:Y:S05]  /*06f0*/  @P0 BRA `(.L_x_3) ;  /* 0x0000000400440947 */ /* 0x000fea0003800000 */
[----:B------:R-:W-:-:S13]  /*0700*/  LOP3.LUT P0, RZ, R3, 0x7fffffff, R0, 0xc8, !PT ;  /* 0x7fffffff03ff7812 */ /* 0x000fda000780c800 */
[----:B------:R-:W-:Y:S05]  /*0710*/  @!P0 BRA `(.L_x_4) ;  /* 0x0000000400348947 */ /* 0x000fea0003800000 */
[C---:B------:R-:W-:Y:S02]  /*0720*/  FSETP.NEU.FTZ.AND P1, PT, |R0|.reuse, +INF , PT ;  /* 0x7f8000000000780b */ /* 0x040fe40003f3d200 */
[----:B------:R-:W-:Y:S02]  /*0730*/  FSETP.NEU.FTZ.AND P2, PT, |R3|, +INF , PT ;  /* 0x7f8000000300780b */ /* 0x000fe40003f5d200 */
[----:B------:R-:W-:-:S11]  /*0740*/  FSETP.NEU.FTZ.AND P0, PT, |R0|, +INF , PT ;  /* 0x7f8000000000780b */ /* 0x000fd60003f1d200 */
[----:B------:R-:W-:Y:S05]  /*0750*/  @!P2 BRA !P1, `(.L_x_4) ;  /* 0x000000040024a947 */ /* 0x000fea0004800000 */
[----:B------:R-:W-:-:S04]  /*0760*/  LOP3.LUT P1, RZ, R0, 0x7fffffff, RZ, 0xc0, !PT ;  /* 0x7fffffff00ff7812 */ /* 0x000fc8000782c0ff */
[----:B------:R-:W-:-:S13]  /*0770*/  PLOP3.LUT P1, PT, P2, P1, PT, 0x2f, 0xf2 ;  /* 0x0000000000f2781c */ /* 0x000fda0001722577 */
[----:B------:R-:W-:Y:S05]  /*0780*/  @P1 BRA `(.L_x_5) ;  /* 0x0000000400101947 */ /* 0x000fea0003800000 */
[----:B------:R-:W-:-:S04]  /*0790*/  LOP3.LUT P1, RZ, R3, 0x7fffffff, RZ, 0xc0, !PT ;  /* 0x7fffffff03ff7812 */ /* 0x000fc8000782c0ff */
[----:B------:R-:W-:-:S13]  /*07a0*/  PLOP3.LUT P0, PT, P0, P1, PT, 0x2f, 0xf2 ;  /* 0x0000000000f2781c */ /* 0x000fda0000702577 */
[----:B------:R-:W-:Y:S05]  /*07b0*/  @P0 BRA `(.L_x_6) ;  /* 0x0000000000f80947 */ /* 0x000fea0003800000 */
[----:B------:R-:W-:Y:S02]  /*07c0*/  ISETP.GE.AND P0, PT, R8, RZ, PT ;  /* 0x000000ff0800720c */ /* 0x000fe40003f06270 */
[----:B------:R-:W-:-:S11]  /*07d0*/  ISETP.GE.AND P1, PT, R9, RZ, PT ;  /* 0x000000ff0900720c */ /* 0x000fd60003f26270 */
[----:B------:R-:W-:Y:S01]  /*07e0*/  @P0 MOV R7, RZ ;  /* 0x000000ff00070202 */ /* 0x000fe20000000f00 */
[----:B------:R-:W-:Y:S02]  /*07f0*/  @!P0 IMAD.MOV.U32 R7, RZ, RZ, -0x40 ;  /* 0xffffffc0ff078424 */ /* 0x000fe400078e00ff */
[----:B------:R-:W-:Y:S01]  /*0800*/  @!P0 FFMA R0, R0, 1.84467440737095516160e+19, RZ ;  /* 0x5f80000000008823 */ /* 0x000fe200000000ff */
[----:B------:R-:W-:Y:S01]  /*0810*/  @!P1 FFMA R3, R3, 1.84467440737095516160e+19, RZ ;  /* 0x5f80000003039823 */ /* 0x000fe200000000ff */
[----:B------:R-:W-:-:S07]  /*0820*/  @!P1 VIADD R7, R7, 0x40 ;  /* 0x0000004007079836 */ /* 0x000fce0000000000 */
.L_x_2:
[----:B------:R-:W-:-:S05]  /*0830*/  LEA R8, R12, 0xc0800000, 0x17 ;  /* 0xc08000000c087811 */ /* 0x000fca00078eb8ff */
[----:B------:R-:W-:Y:S02]  /*0840*/  IMAD.IADD R8, R3, 0x1, -R8 ;  /* 0x0000000103087824 */ /* 0x000fe400078e0a08 */
[----:B------:R-:W-:Y:S02]  /*0850*/  VIADD R3, R10, 0xffffff81 ;  /* 0xffffff810a037836 */ /* 0x000fe40000000000 */
[----:B------:R0:W1:Y:S01]  /*0860*/  MUFU.RCP R9, R8 ;  /* 0x0000000800097308 */ /* 0x0000620000001000 */
[----:B------:R-:W-:Y:S01]  /*0870*/  FADD.FTZ R11, -R8, -RZ ;  /* 0x800000ff080b7221 */ /* 0x000fe20000010100 */
[C---:B------:R-:W-:Y:S01]  /*0880*/  IMAD R0, R3.reuse, -0x800000, R0 ;  /* 0xff80000003007824 */ /* 0x040fe200078e0200 */
[----:B0-----:R-:W-:-:S04]  /*0890*/  IADD3 R8, PT, PT, R3, 0x7f, -R12 ;  /* 0x0000007f03087810 */ /* 0x001fc80007ffe80c */
[----:B------:R-:W-:Y:S01]  /*08a0*/  IADD3 R8, PT, PT, R8, R7, RZ ;  /* 0x0000000708087210 */ /* 0x000fe20007ffe0ff */
[----:B-1----:R-:W-:-:S04]  /*08b0*/  FFMA R10, R9, R11, 1 ;  /* 0x3f800000090a7423 */ /* 0x002fc8000000000b */
[----:B------:R-:W-:-:S04]  /*08c0*/  FFMA R14, R9, R10, R9 ;  /* 0x0000000a090e7223 */ /* 0x000fc80000000009 */
[----:B------:R-:W-:-:S04]  /*08d0*/  FFMA R9, R0, R14, RZ ;  /* 0x0000000e00097223 */ /* 0x000fc800000000ff */
[----:B------:R-:W-:-:S04]  /*08e0*/  FFMA R10, R11, R9, R0 ;  /* 0x000000090b0a7223 */ /* 0x000fc80000000000 */
[----:B------:R-:W-:-:S04]  /*08f0*/  FFMA R9, R14, R10, R9 ;  /* 0x0000000a0e097223 */ /* 0x000fc80000000009 */
[----:B------:R-:W-:-:S04]  /*0900*/  FFMA R10, R11, R9, R0 ;  /* 0x000000090b0a7223 */ /* 0x000fc80000000000 */
[----:B------:R-:W-:-:S05]  /*0910*/  FFMA R0, R14, R10, R9 ;  /* 0x0000000a0e007223 */ /* 0x000fca0000000009 */
[----:B------:R-:W-:-:S04]  /*0920*/  SHF.R.U32.HI R3, RZ, 0x17, R0 ;  /* 0x00000017ff037819 */ /* 0x000fc80000011600 */
[----:B------:R-:W-:-:S05]  /*0930*/  LOP3.LUT R3, R3, 0xff, RZ, 0xc0, !PT ;  /* 0x000000ff03037812 */ /* 0x000fca00078ec0ff */
[----:B------:R-:W-:-:S04]  /*0940*/  IMAD.IADD R11, R3, 0x1, R8 ;  /* 0x00000001030b7824 */ /* 0x000fc800078e0208 */
[----:B------:R-:W-:-:S05]  /*0950*/  VIADD R3, R11, 0xffffffff ;  /* 0xffffffff0b037836 */ /* 0x000fca0000000000 */
[----:B------:R-:W-:-:S13]  /*0960*/  ISETP.GE.U32.AND P0, PT, R3, 0xfe, PT ;  /* 0x000000fe0300780c */ /* 0x000fda0003f06070 */
[----:B------:R-:W-:Y:S05]  /*0970*/  @!P0 BRA `(.L_x_7) ;  /* 0x0000000000808947 */ /* 0x000fea0003800000 */
[----:B------:R-:W-:-:S13]  /*0980*/  ISETP.GT.AND P0, PT, R11, 0xfe, PT ;  /* 0x000000fe0b00780c */ /* 0x000fda0003f04270 */
[----:B------:R-:W-:Y:S05]  /*0990*/  @P0 BRA `(.L_x_8) ;  /* 0x00000000006c0947 */ /* 0x000fea0003800000 */
[----:B------:R-:W-:-:S13]  /*09a0*/  ISETP.GE.AND P0, PT, R11, 0x1, PT ;  /* 0x000000010b00780c */ /* 0x000fda0003f06270 */
[----:B------:R-:W-:Y:S05]  /*09b0*/  @P0 BRA `(.L_x_9) ;  /* 0x0000000000980947 */ /* 0x000fea0003800000 */
[----:B------:R-:W-:Y:S02]  /*09c0*/  ISETP.GE.AND P0, PT, R11, -0x18, PT ;  /* 0xffffffe80b00780c */ /* 0x000fe40003f06270 */
[----:B------:R-:W-:-:S11]  /*09d0*/  LOP3.LUT R0, R0, 0x80000000, RZ, 0xc0, !PT ;  /* 0x8000000000007812 */ /* 0x000fd600078ec0ff */
[----:B------:R-:W-:Y:S05]  /*09e0*/  @!P0 BRA `(.L_x_9) ;  /* 0x00000000008c8947 */ /* 0x000fea0003800000 */
[CCC-:B------:R-:W-:Y:S01]  /*09f0*/  FFMA.RZ R3, R14.reuse, R10.reuse, R9.reuse ;  /* 0x0000000a0e037223 */ /* 0x1c0fe2000000c009 */
[CCC-:B------:R-:W-:Y:S01]  /*0a00*/  FFMA.RM R8, R14.reuse, R10.reuse, R9.reuse ;  /* 0x0000000a0e087223 */ /* 0x1c0fe20000004009 */
[C---:B------:R-:W-:Y:S02]  /*0a10*/  ISETP.NE.AND P2, PT, R11.reuse, RZ, PT ;  /* 0x000000ff0b00720c */ /* 0x040fe40003f45270 */
[----:B------:R-:W-:Y:S02]  /*0a20*/  ISETP.NE.AND P1, PT, R11, RZ, PT ;  /* 0x000000ff0b00720c */ /* 0x000fe40003f25270 */
[----:B------:R-:W-:Y:S01]  /*0a30*/  LOP3.LUT R7, R3, 0x7fffff, RZ, 0xc0, !PT ;  /* 0x007fffff03077812 */ /* 0x000fe200078ec0ff */
[----:B------:R-:W-:Y:S01]  /*0a40*/  FFMA.RP R3, R14, R10, R9 ;  /* 0x0000000a0e037223 */ /* 0x000fe20000008009 */
[----:B------:R-:W-:Y:S02]  /*0a50*/  VIADD R10, R11, 0x20 ;  /* 0x000000200b0a7836 */ /* 0x000fe40000000000 */
[----:B------:R-:W-:Y:S01]  /*0a60*/  LOP3.LUT R7, R7, 0x800000, RZ, 0xfc, !PT ;  /* 0x0080000007077812 */ /* 0x000fe200078efcff */
[----:B------:R-:W-:Y:S01]  /*0a70*/  IMAD.MOV R9, RZ, RZ, -R11 ;  /* 0x000000ffff097224 */ /* 0x000fe200078e0a0b */
[----:B------:R-:W-:-:S02]  /*0a80*/  FSETP.NEU.FTZ.AND P0, PT, R3, R8, PT ;  /* 0x000000080300720b */ /* 0x000fc40003f1d000 */
[----:B------:R-:W-:Y:S02]  /*0a90*/  SHF.L.U32 R10, R7, R10, RZ ;  /* 0x0000000a070a7219 */ /* 0x000fe400000006ff */
[----:B------:R-:W-:Y:S02]  /*0aa0*/  SEL R8, R9, RZ, P2 ;  /* 0x000000ff09087207 */ /* 0x000fe40001000000 */
[----:B------:R-:W-:Y:S02]  /*0ab0*/  ISETP.NE.AND P1, PT, R10, RZ, P1 ;  /* 0x000000ff0a00720c */ /* 0x000fe40000f25270 */
[----:B------:R-:W-:Y:S02]  /*0ac0*/  SHF.R.U32.HI R8, RZ, R8, R7 ;  /* 0x00000008ff087219 */ /* 0x000fe40000011607 */
[----:B------:R-:W-:Y:S02]  /*0ad0*/  PLOP3.LUT P0, PT, P0, P1, PT, 0xf8, 0x8f ;  /* 0x00000000008f781c */ /* 0x000fe40000703f70 */
[----:B------:R-:W-:-:S02]  /*0ae0*/  SHF.R.U32.HI R10, RZ, 0x1, R8 ;  /* 0x00000001ff0a7819 */ /* 0x000fc40000011608 */
[----:B------:R-:W-:-:S04]  /*0af0*/  SEL R3, RZ, 0x1, !P0 ;  /* 0x00000001ff037807 */ /* 0x000fc80004000000 */
[----:B------:R-:W-:-:S04]  /*0b00*/  LOP3.LUT R3, R3, 0x1, R10, 0xf8, !PT ;  /* 0x0000000103037812 */ /* 0x000fc800078ef80a */
[----:B------:R-:W-:-:S04]  /*0b10*/  LOP3.LUT R3, R3, R8, RZ, 0xc0, !PT ;  /* 0x0000000803037212 */ /* 0x000fc800078ec0ff */
[----:B------:R-:W-:-:S04]  /*0b20*/  IADD3 R3, PT, PT, R10, R3, RZ ;  /* 0x000000030a037210 */ /* 0x000fc80007ffe0ff */
[----:B------:R-:W-:Y:S01]  /*0b30*/  LOP3.LUT R0, R3, R0, RZ, 0xfc, !PT ;  /* 0x0000000003007212 */ /* 0x000fe200078efcff */
[----:B------:R-:W-:Y:S06]  /*0b40*/  BRA `(.L_x_9) ;  /* 0x0000000000347947 */ /* 0x000fec0003800000 */
.L_x_8:
[----:B------:R-:W-:-:S04]  /*0b50*/  LOP3.LUT R0, R0, 0x80000000, RZ, 0xc0, !PT ;  /* 0x8000000000007812 */ /* 0x000fc800078ec0ff */
[----:B------:R-:W-:Y:S01]  /*0b60*/  LOP3.LUT R0, R0, 0x7f800000, RZ, 0xfc, !PT ;  /* 0x7f80000000007812 */ /* 0x000fe200078efcff */
[----:B------:R-:W-:Y:S06]  /*0b70*/  BRA `(.L_x_9) ;  /* 0x0000000000287947 */ /* 0x000fec0003800000 */
.L_x_7:
[----:B------:R-:W-:Y:S01]  /*0b80*/  IMAD R0, R8, 0x800000, R0 ;  /* 0x0080000008007824 */ /* 0x000fe200078e0200 */
[----:B------:R-:W-:Y:S06]  /*0b90*/  BRA `(.L_x_9) ;  /* 0x0000000000207947 */ /* 0x000fec0003800000 */
.L_x_6:
[----:B------:R-:W-:-:S04]  /*0ba0*/  LOP3.LUT R0, R3, 0x80000000, R0, 0x48, !PT ;  /* 0x8000000003007812 */ /* 0x000fc800078e4800 */
[----:B------:R-:W-:Y:S01]  /*0bb0*/  LOP3.LUT R0, R0, 0x7f800000, RZ, 0xfc, !PT ;  /* 0x7f80000000007812 */ /* 0x000fe200078efcff */
[----:B------:R-:W-:Y:S06]  /*0bc0*/  BRA `(.L_x_9) ;  /* 0x0000000000147947 */ /* 0x000fec0003800000 */
.L_x_5:
[----:B------:R-:W-:Y:S01]  /*0bd0*/  LOP3.LUT R0, R3, 0x80000000, R0, 0x48, !PT ;  /* 0x8000000003007812 */ /* 0x000fe200078e4800 */
[----:B------:R-:W-:Y:S06]  /*0be0*/  BRA `(.L_x_9) ;  /* 0x00000000000c7947 */ /* 0x000fec0003800000 */
.L_x_4:
[----:B------:R-:W0:Y:S01]  /*0bf0*/  MUFU.RSQ R0, -QNAN ;  /* 0xffc0000000007908 */ /* 0x000e220000001400 */
[----:B------:R-:W-:Y:S05]  /*0c00*/  BRA `(.L_x_9) ;  /* 0x0000000000047947 */ /* 0x000fea0003800000 */
.L_x_3:
[----:B------:R-:W-:-:S07]  /*0c10*/  FADD.FTZ R0, R0, R3 ;  /* 0x0000000300007221 */ /* 0x000fce0000010000 */
.L_x_9:
[----:B------:R-:W-:-:S04]  /*0c20*/  IMAD.MOV.U32 R7, RZ, RZ, 0x0 ;  /* 0x00000000ff077424 */ /* 0x000fc800078e00ff */
[----:B0-----:R-:W-:Y:S05]  /*0c30*/  RET.REL.NODEC R6 `(_Z10YourkernelP6uchar3fiii) ;  /* 0xfffffff006f07950 */ /* 0x001fea0003c3ffff */
.L_x_10:
[----:B------:R-:W-:-:S00]  /*0c40*/  BRA `(.L_x_10) ;  /* 0xfffffffc00fc7947 */ /* 0x000fc0000383ffff */
[----:B------:R-:W-:-:S00]  /*0c50*/  NOP ;  /* 0x0000000000007918 */ /* 0x000fc00000000000 */
        /* <DEDUP_REMOVED lines=10> */
.L_x_11:


//--------------------- .nv.shared.reserved.0     --------------------------
	.section	.nv.shared.reserved.0,"aw",@nobits
	.weak		__nv_reservedSMEM_offset_0_alias
	.size		__nv_reservedSMEM_offset_0_alias, 0, 64
	.other		__nv_reservedSMEM_offset_0_alias,@"STO_CUDA_RESERVED_SHARED STV_DEFAULT"
__nv_reservedSMEM_offset_0_alias:
	.zero		0
	.zero		64


//--------------------- .nv.constant0._Z10YourkernelP6uchar3fiii --------------------------
	.section	.nv.constant0._Z10YourkernelP6uchar3fiii,"a",@progbits
	.sectionflags	@""
	.align	4
.nv.constant0._Z10YourkernelP6uchar3fiii:
	.zero		920


//--------------------- SYMBOLS --------------------------

	.type		.nv.reservedSmem.offset0,@object
	.size		.nv.reservedSmem.offset0,0x4
